//
// Generated by NVIDIA NVVM Compiler
//
// Compiler Build ID: CL-36424714
// Cuda compilation tools, release 13.0, V13.0.88
// Based on NVVM 20.0.0
//

.version 9.0
.target sm_100
.address_size 64

	// .globl	_Z8myKerneliPi

.visible .entry _Z8myKerneliPi(
	.param .u32 _Z8myKerneliPi_param_0,
	.param .u64 .ptr .align 1 _Z8myKerneliPi_param_1
)
{
	.reg .pred 	%p<2>;
	.reg .b32 	%r<9>;
	.reg .b64 	%rd<5>;

	ld.param.u32 	%r2, [_Z8myKerneliPi_param_0];
	ld.param.u64 	%rd1, [_Z8myKerneliPi_param_1];
	mov.u32 	%r3, %tid.x;
	mov.u32 	%r4, %ctaid.x;
	mov.u32 	%r5, %ntid.x;
	mad.lo.s32 	%r1, %r4, %r5, %r3;
	setp.ge.s32 	%p1, %r1, %r2;
	@%p1 bra 	$L__BB0_2;
	cvta.to.global.u64 	%rd2, %rd1;
	mul.wide.s32 	%rd3, %r1, 4;
	add.s64 	%rd4, %rd2, %rd3;
	ld.global.u32 	%r6, [%rd4];
	mad.lo.s32 	%r7, %r1, 10000, %r6;
	add.s32 	%r8, %r7, 49995000;
	st.global.u32 	[%rd4], %r8;
$L__BB0_2:
	ret;

}


// ===== COMPILED SASS (sm_100) =====

	.target	sm_100

	.elftype	@"ET_EXEC"


//--------------------- .note.nv.tkinfo           --------------------------
	.section	.note.nv.tkinfo,"",@"SHT_NOTE"
	.sectionflags	@"SHF_NOTE_NV_TKINFO"
	.tkinfo
        /*0018*/ 	.word	0x00000002
        /*0030*/ 	.string	""
        /*0030*/ 	.string	"ptxas"
        /*0030*/ 	.string	"Cuda compilation tools, release 13.0, V13.0.88"
        /*0030*/ 	.string	"Build cuda_13.0.r13.0/compiler.36424714_0"
        /*0030*/ 	.string	"-arch sm_100 -m 64 "



//--------------------- .note.nv.cuinfo           --------------------------
	.section	.note.nv.cuinfo,"",@"SHT_NOTE"
	.sectionflags	@"SHF_NOTE_NV_CUINFO"
        /*0018*/ 	.short	0x0002
        /*001a*/ 	.short	0x0064
        /*001c*/ 	.short	0x0082
	.zero		2


//--------------------- .nv.info                  --------------------------
	.section	.nv.info,"",@"SHT_CUDA_INFO"
	.align	4


	//----- nvinfo : EIATTR_REGCOUNT
	.align		4
        /*0000*/ 	.byte	0x04, 0x2f
        /*0002*/ 	.short	(.L_1 - .L_0)
	.align		4
.L_0:
        /*0004*/ 	.word	index@(_Z8myKerneliPi)
        /*0008*/ 	.word	0x00000008


	//----- nvinfo : EIATTR_FRAME_SIZE
	.align		4
.L_1:
        /*000c*/ 	.byte	0x04, 0x11
        /*000e*/ 	.short	(.L_3 - .L_2)
	.align		4
.L_2:
        /*0010*/ 	.word	index@(_Z8myKerneliPi)
        /*0014*/ 	.word	0x00000000


	//----- nvinfo : EIATTR_MIN_STACK_SIZE
	.align		4
.L_3:
        /*0018*/ 	.byte	0x04, 0x12
        /*001a*/ 	.short	(.L_5 - .L_4)
	.align		4
.L_4:
        /*001c*/ 	.word	index@(_Z8myKerneliPi)
        /*0020*/ 	.word	0x00000000
.L_5:


//--------------------- .nv.compat                --------------------------
	.section	.nv.compat,"",@"SHT_CUDA_COMPAT_INFO"
	.align	4
        /*0000*/ 	.byte	0x02, 0x09, 0x00, 0x00, 0x02, 0x02, 0x01, 0x00, 0x02, 0x05, 0x05, 0x00, 0x03, 0x07, 0x01, 0x01
        /*0010*/ 	.byte	0x02, 0x03, 0x00, 0x00, 0x02, 0x06, 0x01, 0x00, 0x04, 0x0b, 0x08, 0x00, 0x09, 0x00, 0x00, 0x00
        /*0020*/ 	.byte	0x00, 0x00, 0x00, 0x00


//--------------------- .nv.info._Z8myKerneliPi   --------------------------
	.section	.nv.info._Z8myKerneliPi,"",@"SHT_CUDA_INFO"
	.sectionflags	@""
	.align	4


	//----- nvinfo : EIATTR_CUDA_API_VERSION
	.align		4
        /*0000*/ 	.byte	0x04, 0x37
        /*0002*/ 	.short	(.L_7 - .L_6)
.L_6:
        /*0004*/ 	.word	0x00000082


	//----- nvinfo : EIATTR_KPARAM_INFO
	.align		4
.L_7:
        /*0008*/ 	.byte	0x04, 0x17
        /*000a*/ 	.short	(.L_9 - .L_8)
.L_8:
        /*000c*/ 	.word	0x00000000
        /*0010*/ 	.short	0x0001
        /*0012*/ 	.short	0x0008
        /*0014*/ 	.byte	0x00, 0xf5, 0x21, 0x00


	//----- nvinfo : EIATTR_KPARAM_INFO
	.align		4
.L_9:
        /*0018*/ 	.byte	0x04, 0x17
        /*001a*/ 	.short	(.L_11 - .L_10)
.L_10:
        /*001c*/ 	.word	0x00000000
        /*0020*/ 	.short	0x0000
        /*0022*/ 	.short	0x0000
        /*0024*/ 	.byte	0x00, 0xf0, 0x11, 0x00


	//----- nvinfo : EIATTR_SPARSE_MMA_MASK
	.align		4
.L_11:
        /*0028*/ 	.byte	0x03, 0x50
        /*002a*/ 	.short	0x0000


	//----- nvinfo : EIATTR_MAXREG_COUNT
	.align		4
        /*002c*/ 	.byte	0x03, 0x1b
        /*002e*/ 	.short	0x00ff


	//----- nvinfo : EIATTR_MERCURY_ISA_VERSION
	.align		4
        /*0030*/ 	.byte	0x03, 0x5f
        /*0032*/ 	.short	0x0101


	//----- nvinfo : EIATTR_VRC_CTA_INIT_COUNT
	.align		4
        /*0034*/ 	.byte	0x02, 0x4a
	.zero		1
	.zero		1


	//----- nvinfo : EIATTR_EXIT_INSTR_OFFSETS
	.align		4
        /*0038*/ 	.byte	0x04, 0x1c
        /*003a*/ 	.short	(.L_13 - .L_12)


	//   ....[0]....
.L_12:
        /*003c*/ 	.word	0x00000070


	//   ....[1]....
        /*0040*/ 	.word	0x000000f0


	//----- nvinfo : EIATTR_CBANK_PARAM_SIZE
	.align		4
.L_13:
        /*0044*/ 	.byte	0x03, 0x19
        /*0046*/ 	.short	0x0010


	//----- nvinfo : EIATTR_PARAM_CBANK
	.align		4
        /*0048*/ 	.byte	0x04, 0x0a
        /*004a*/ 	.short	(.L_15 - .L_14)
	.align		4
.L_14:
        /*004c*/ 	.word	index@(.nv.constant0._Z8myKerneliPi)
        /*0050*/ 	.short	0x0380
        /*0052*/ 	.short	0x0010


	//----- nvinfo : EIATTR_SW_WAR
	.align		4
.L_15:
        /*0054*/ 	.byte	0x04, 0x36
        /*0056*/ 	.short	(.L_17 - .L_16)
.L_16:
        /*0058*/ 	.word	0x00000008
.L_17:


//--------------------- .nv.callgraph             --------------------------
	.section	.nv.callgraph,"",@"SHT_CUDA_CALLGRAPH"
	.align	4
	.sectionentsize	8
	.align		4
        /*0000*/ 	.word	0x00000000
	.align		4
        /*0004*/ 	.word	0xffffffff
	.align		4
        /*0008*/ 	.word	0x00000000
	.align		4
        /*000c*/ 	.word	0xfffffffe
	.align		4
        /*0010*/ 	.word	0x00000000
	.align		4
        /*0014*/ 	.word	0xfffffffd
	.align		4
        /*0018*/ 	.word	0x00000000
	.align		4
        /*001c*/ 	.word	0xfffffffc


//--------------------- .text._Z8myKerneliPi      --------------------------
	.section	.text._Z8myKerneliPi,"ax",@progbits
	.align	128
        .global         _Z8myKerneliPi
        .type           _Z8myKerneliPi,@function
        .size           _Z8myKerneliPi,(.L_x_1 - _Z8myKerneliPi)
        .other          _Z8myKerneliPi,@"STO_CUDA_ENTRY STV_DEFAULT"
_Z8myKerneliPi:
.text._Z8myKerneliPi:
[----:B------:R-:W-:Y:S01]  /*0000*/  LDC R1, c[0x0][0x37c] ;  /* 0x0000df00ff017b82 */ /* 0x000fe20000000800 */
[----:B------:R-:W0:Y:S07]  /*0010*/  S2R R5, SR_TID.X ;  /* 0x0000000000057919 */ /* 0x000e2e0000002100 */
[----:B------:R-:W0:Y:S01]  /*0020*/  S2UR UR4, SR_CTAID.X ;  /* 0x00000000000479c3 */ /* 0x000e220000002500 */
[----:B------:R-:W1:Y:S07]  /*0030*/  LDCU UR5, c[0x0][0x380] ;  /* 0x00007000ff0577ac */ /* 0x000e6e0008000800 */
[----:B------:R-:W0:Y:S02]  /*0040*/  LDC R0, c[0x0][0x360] ;  /* 0x0000d800ff007b82 */ /* 0x000e240000000800 */
[----:B0-----:R-:W-:-:S05]  /*0050*/  IMAD R5, R0, UR4, R5 ;  /* 0x0000000400057c24 */ /* 0x001fca000f8e0205 */
[----:B-1----:R-:W-:-:S13]  /*0060*/  ISETP.GE.AND P0, PT, R5, UR5, PT ;  /* 0x0000000505007c0c */ /* 0x002fda000bf06270 */
[----:B------:R-:W-:Y:S05]  /*0070*/  @P0 EXIT ;  /* 0x000000000000094d */ /* 0x000fea0003800000 */
[----:B------:R-:W0:Y:S01]  /*0080*/  LDC.64 R2, c[0x0][0x388] ;  /* 0x0000e200ff027b82 */ /* 0x000e220000000a00 */
[----:B------:R-:W1:Y:S01]  /*0090*/  LDCU.64 UR4, c[0x0][0x358] ;  /* 0x00006b00ff0477ac */ /* 0x000e620008000a00 */
[----:B0-----:R-:W-:-:S05]  /*00a0*/  IMAD.WIDE R2, R5, 0x4, R2 ;  /* 0x0000000405027825 */ /* 0x001fca00078e0202 */
[----:B-1----:R-:W2:Y:S02]  /*00b0*/  LDG.E R0, desc[UR4][R2.64] ;  /* 0x0000000402007981 */ /* 0x002ea4000c1e1900 */
[----:B--2---:R-:W-:-:S05]  /*00c0*/  IMAD R0, R5, 0x2710, R0 ;  /* 0x0000271005007824 */ /* 0x004fca00078e0200 */
[----:B------:R-:W-:-:S05]  /*00d0*/  IADD3 R5, PT, PT, R0, 0x2fadcf8, RZ ;  /* 0x02fadcf800057810 */ /* 0x000fca0007ffe0ff */
[----:B------:R-:W-:Y:S01]  /*00e0*/  STG.E desc[UR4][R2.64], R5 ;  /* 0x0000000502007986 */ /* 0x000fe2000c101904 */
[----:B------:R-:W-:Y:S05]  /*00f0*/  EXIT ;  /* 0x000000000000794d */ /* 0x000fea0003800000 */
.L_x_0:
[----:B------:R-:W-:-:S00]  /*0100*/  BRA `(.L_x_0) ;  /* 0xfffffffc00fc7947 */ /* 0x000fc0000383ffff */
[----:B------:R-:W-:-:S00]  /*0110*/  NOP ;  /* 0x0000000000007918 */ /* 0x000fc00000000000 */
        /* <DEDUP_REMOVED lines=14> */
.L_x_1:


//--------------------- .nv.shared.reserved.0     --------------------------
	.section	.nv.shared.reserved.0,"aw",@nobits
	.weak		__nv_reservedSMEM_offset_0_alias
	.size		__nv_reservedSMEM_offset_0_alias, 0, 64
	.other		__nv_reservedSMEM_offset_0_alias,@"STO_CUDA_RESERVED_SHARED STV_DEFAULT"
__nv_reservedSMEM_offset_0_alias:
	.zero		0
	.zero		64


//--------------------- .nv.constant0._Z8myKerneliPi --------------------------
	.section	.nv.constant0._Z8myKerneliPi,"a",@progbits
	.sectionflags	@""
	.align	4
.nv.constant0._Z8myKerneliPi:
	.zero		912


//--------------------- SYMBOLS --------------------------

	.type		.nv.reservedSmem.offset0,@object
	.size		.nv.reservedSmem.offset0,0x4
